	.headerflags	@"EF_CUDA_TEXMODE_UNIFIED EF_CUDA_64BIT_ADDRESS EF_CUDA_ACCELERATORS EF_CUDA_SM90 EF_CUDA_VIRTUAL_SM(EF_CUDA_SM90)"
	.elftype	@"ET_EXEC"


//--------------------- .nv.info                  --------------------------
	.section	.nv.info,"",@"SHT_CUDA_INFO"
	.align	4


	//----- nvinfo : EIATTR_REGCOUNT
	.align		4
        /*0000*/ 	.byte	0x04, 0x2f
        /*0002*/ 	.short	(.L_1 - .L_0)
	.align		4
.L_0:
        /*0004*/ 	.word	index@(triton_poi_fused_cat_11)
        /*0008*/ 	.word	0x00000018


	//----- nvinfo : EIATTR_MIN_STACK_SIZE
	.align		4
.L_1:
        /*000c*/ 	.byte	0x04, 0x12
        /*000e*/ 	.short	(.L_3 - .L_2)
	.align		4
.L_2:
        /*0010*/ 	.word	index@(triton_poi_fused_cat_11)
        /*0014*/ 	.word	0x00000000


	//----- nvinfo : EIATTR_FRAME_SIZE
	.align		4
.L_3:
        /*0018*/ 	.byte	0x04, 0x11
        /*001a*/ 	.short	(.L_5 - .L_4)
	.align		4
.L_4:
        /*001c*/ 	.word	index@(triton_poi_fused_cat_11)
        /*0020*/ 	.word	0x00000000


	//----- nvinfo : EIATTR_MIN_STACK_SIZE
	.align		4
.L_5:
        /*0024*/ 	.byte	0x04, 0x12
        /*0026*/ 	.short	(.L_7 - .L_6)
	.align		4
.L_6:
        /*0028*/ 	.word	index@(triton_poi_fused_cat_11)
        /*002c*/ 	.word	0x00000000
.L_7:


//--------------------- .nv.info.triton_poi_fused_cat_11 --------------------------
	.section	.nv.info.triton_poi_fused_cat_11,"",@"SHT_CUDA_INFO"
	.sectionflags	@""
	.align	4


	//----- nvinfo : EIATTR_CUDA_API_VERSION
	.align		4
        /*0000*/ 	.byte	0x04, 0x37
        /*0002*/ 	.short	(.L_9 - .L_8)
.L_8:
        /*0004*/ 	.word	0x0000007c


	//----- nvinfo : EIATTR_KPARAM_INFO
	.align		4
.L_9:
        /*0008*/ 	.byte	0x04, 0x17
        /*000a*/ 	.short	(.L_11 - .L_10)
.L_10:
        /*000c*/ 	.word	0x00000000
        /*0010*/ 	.short	0x0005
        /*0012*/ 	.short	0x0028
        /*0014*/ 	.byte	0x00, 0xf0, 0x11, 0x00


	//----- nvinfo : EIATTR_KPARAM_INFO
	.align		4
.L_11:
        /*0018*/ 	.byte	0x04, 0x17
        /*001a*/ 	.short	(.L_13 - .L_12)
.L_12:
        /*001c*/ 	.word	0x00000000
        /*0020*/ 	.short	0x0004
        /*0022*/ 	.short	0x0020
        /*0024*/ 	.byte	0x00, 0xf4, 0x21, 0x00


	//----- nvinfo : EIATTR_KPARAM_INFO
	.align		4
.L_13:
        /*0028*/ 	.byte	0x04, 0x17
        /*002a*/ 	.short	(.L_15 - .L_14)
.L_14:
        /*002c*/ 	.word	0x00000000
        /*0030*/ 	.short	0x0003
        /*0032*/ 	.short	0x0018
        /*0034*/ 	.byte	0x00, 0xf4, 0x21, 0x00


	//----- nvinfo : EIATTR_KPARAM_INFO
	.align		4
.L_15:
        /*0038*/ 	.byte	0x04, 0x17
        /*003a*/ 	.short	(.L_17 - .L_16)
.L_16:
        /*003c*/ 	.word	0x00000000
        /*0040*/ 	.short	0x0002
        /*0042*/ 	.short	0x0010
        /*0044*/ 	.byte	0x00, 0xf4, 0x21, 0x00


	//----- nvinfo : EIATTR_KPARAM_INFO
	.align		4
.L_17:
        /*0048*/ 	.byte	0x04, 0x17
        /*004a*/ 	.short	(.L_19 - .L_18)
.L_18:
        /*004c*/ 	.word	0x00000000
        /*0050*/ 	.short	0x0001
        /*0052*/ 	.short	0x0008
        /*0054*/ 	.byte	0x00, 0xf4, 0x21, 0x00


	//----- nvinfo : EIATTR_KPARAM_INFO
	.align		4
.L_19:
        /*0058*/ 	.byte	0x04, 0x17
        /*005a*/ 	.short	(.L_21 - .L_20)
.L_20:
        /*005c*/ 	.word	0x00000000
        /*0060*/ 	.short	0x0000
        /*0062*/ 	.short	0x0000
        /*0064*/ 	.byte	0x00, 0xf4, 0x21, 0x00


	//----- nvinfo : EIATTR_SPARSE_MMA_MASK
	.align		4
.L_21:
        /*0068*/ 	.byte	0x03, 0x50
        /*006a*/ 	.short	0x0000


	//----- nvinfo : EIATTR_MAXREG_COUNT
	.align		4
        /*006c*/ 	.byte	0x03, 0x1b
        /*006e*/ 	.short	0x00ff


	//----- nvinfo : EIATTR_EXIT_INSTR_OFFSETS
	.align		4
        /*0070*/ 	.byte	0x04, 0x1c
        /*0072*/ 	.short	(.L_23 - .L_22)


	//   ....[0]....
.L_22:
        /*0074*/ 	.word	0x000005e0


	//   ....[1]....
        /*0078*/ 	.word	0x00000600


	//----- nvinfo : EIATTR_REQNTID
	.align		4
.L_23:
        /*007c*/ 	.byte	0x04, 0x10
        /*007e*/ 	.short	(.L_25 - .L_24)
.L_24:
        /*0080*/ 	.word	0x00000080
        /*0084*/ 	.word	0x00000001
        /*0088*/ 	.word	0x00000001


	//----- nvinfo : EIATTR_CBANK_PARAM_SIZE
	.align		4
.L_25:
        /*008c*/ 	.byte	0x03, 0x19
        /*008e*/ 	.short	0x002c


	//----- nvinfo : EIATTR_PARAM_CBANK
	.align		4
        /*0090*/ 	.byte	0x04, 0x0a
        /*0092*/ 	.short	(.L_27 - .L_26)
	.align		4
.L_26:
        /*0094*/ 	.word	index@(.nv.constant0.triton_poi_fused_cat_11)
        /*0098*/ 	.short	0x0210
        /*009a*/ 	.short	0x002c


	//----- nvinfo : EIATTR_SW_WAR
	.align		4
.L_27:
        /*009c*/ 	.byte	0x04, 0x36
        /*009e*/ 	.short	(.L_29 - .L_28)
.L_28:
        /*00a0*/ 	.word	0x00000008
.L_29:


//--------------------- .nv.callgraph             --------------------------
	.section	.nv.callgraph,"",@"SHT_CUDA_CALLGRAPH"
	.align	4
	.sectionentsize	8
	.align		4
        /*0000*/ 	.word	0x00000000
	.align		4
        /*0004*/ 	.word	0xffffffff
	.align		4
        /*0008*/ 	.word	0x00000000
	.align		4
        /*000c*/ 	.word	0xfffffffe
	.align		4
        /*0010*/ 	.word	0x00000000
	.align		4
        /*0014*/ 	.word	0xfffffffd
	.align		4
        /*0018*/ 	.word	0x00000000
	.align		4
        /*001c*/ 	.word	0xfffffffc


//--------------------- .text.triton_poi_fused_cat_11 --------------------------
	.section	.text.triton_poi_fused_cat_11,"ax",@progbits
	.align	128
        .global         triton_poi_fused_cat_11
        .type           triton_poi_fused_cat_11,@function
        .size           triton_poi_fused_cat_11,(.L_x_1 - triton_poi_fused_cat_11)
        .other          triton_poi_fused_cat_11,@"STO_CUDA_ENTRY STV_DEFAULT"
triton_poi_fused_cat_11:
.text.triton_poi_fused_cat_11:
[----:B------:R-:W0:Y:S01]  /*0000*/  LDC R1, c[0x0][0x28] ;  /* 0x00000a00ff017b82 */ /* 0x000e220000000800 */
[----:B------:R-:W1:Y:S01]  /*0010*/  S2R R0, SR_TID.X ;  /* 0x0000000000007919 */ /* 0x000e620000002100 */
[----:B------:R-:W-:Y:S01]  /*0020*/  ULDC.64 UR6, c[0x0][0x210] ;  /* 0x0000840000067ab9 */ /* 0x000fe20000000a00 */
[----:B------:R-:W-:Y:S01]  /*0030*/  ULDC.64 UR4, c[0x0][0x208] ;  /* 0x0000820000047ab9 */ /* 0x000fe20000000a00 */
[----:B------:R-:W2:Y:S01]  /*0040*/  S2R R3, SR_CTAID.X ;  /* 0x0000000000037919 */ /* 0x000ea20000002500 */
[----:B-1----:R-:W-:-:S05]  /*0050*/  LOP3.LUT R0, R0, 0x7f, RZ, 0xc0, !PT ;  /* 0x0000007f00007812 */ /* 0x002fca00078ec0ff */
[----:B--2---:R-:W-:-:S04]  /*0060*/  IMAD R0, R3, 0x80, R0 ;  /* 0x0000008003007824 */ /* 0x004fc800078e0200 */
[----:B------:R-:W-:Y:S01]  /*0070*/  IMAD.HI R2, R0, 0x2aaaaaab, RZ ;  /* 0x2aaaaaab00027827 */ /* 0x000fe200078e02ff */
[----:B------:R-:W-:-:S04]  /*0080*/  SHF.R.S32.HI R3, RZ, 0x1f, R0 ;  /* 0x0000001fff037819 */ /* 0x000fc80000011400 */
[CC--:B------:R-:W-:Y:S02]  /*0090*/  LEA.HI R4, R3.reuse, R0.reuse, RZ, 0x2 ;  /* 0x0000000003047211 */ /* 0x0c0fe400078f10ff */
[----:B------:R-:W-:Y:S02]  /*00a0*/  LEA.HI R6, R3, R0, RZ, 0x4 ;  /* 0x0000000003067211 */ /* 0x000fe400078f20ff */
[----:B------:R-:W-:Y:S02]  /*00b0*/  SHF.R.S32.HI R5, RZ, 0x2, R4 ;  /* 0x00000002ff057819 */ /* 0x000fe40000011404 */
[----:B------:R-:W-:Y:S02]  /*00c0*/  SHF.R.U32.HI R3, RZ, 0x1f, R2 ;  /* 0x0000001fff037819 */ /* 0x000fe40000011602 */
[----:B------:R-:W-:Y:S02]  /*00d0*/  SHF.R.S32.HI R7, RZ, 0x4, R6 ;  /* 0x00000004ff077819 */ /* 0x000fe40000011406 */
[----:B------:R-:W-:-:S02]  /*00e0*/  LEA.HI R8, R5, R5, RZ, 0x2 ;  /* 0x0000000505087211 */ /* 0x000fc400078f10ff */
[----:B------:R-:W-:Y:S01]  /*00f0*/  LOP3.LUT R11, R4, 0xfffffffc, RZ, 0xc0, !PT ;  /* 0xfffffffc040b7812 */ /* 0x000fe200078ec0ff */
[----:B------:R-:W-:Y:S01]  /*0100*/  IMAD.HI R4, R7, 0x55555556, RZ ;  /* 0x5555555607047827 */ /* 0x000fe200078e02ff */
[----:B------:R-:W-:Y:S02]  /*0110*/  LEA.HI R9, R2, R3, RZ, 0x1d ;  /* 0x0000000302097211 */ /* 0x000fe400078fe8ff */
[----:B------:R-:W-:Y:S01]  /*0120*/  LOP3.LUT R10, R8, 0xfffffffc, RZ, 0xc0, !PT ;  /* 0xfffffffc080a7812 */ /* 0x000fe200078ec0ff */
[----:B------:R-:W-:Y:S01]  /*0130*/  IMAD.IADD R12, R0, 0x1, -R11 ;  /* 0x00000001000c7824 */ /* 0x000fe200078e0a0b */
[----:B------:R-:W-:Y:S01]  /*0140*/  LEA.HI R8, R4, R4, RZ, 0x1 ;  /* 0x0000000404087211 */ /* 0x000fe200078f08ff */
[----:B------:R-:W-:Y:S01]  /*0150*/  IMAD.SHL.U32 R11, R9, 0x10, RZ ;  /* 0x00000010090b7824 */ /* 0x000fe200078e00ff */
[----:B------:R-:W1:Y:S01]  /*0160*/  LDC.64 R2, c[0x0][0x218] ;  /* 0x00008600ff027b82 */ /* 0x000e620000000a00 */
[----:B------:R-:W-:Y:S01]  /*0170*/  IMAD.IADD R9, R5, 0x1, -R10 ;  /* 0x0000000105097824 */ /* 0x000fe200078e0a0a */
[----:B------:R-:W-:Y:S01]  /*0180*/  SHF.R.S32.HI R14, RZ, 0x1f, R12 ;  /* 0x0000001fff0e7819 */ /* 0x000fe2000001140c */
[----:B------:R-:W-:Y:S01]  /*0190*/  IMAD R8, R8, -0x3, R7 ;  /* 0xfffffffd08087824 */ /* 0x000fe200078e0207 */
[----:B------:R-:W-:-:S02]  /*01a0*/  IADD3 R10, P0, R12, R11, RZ ;  /* 0x0000000b0c0a7210 */ /* 0x000fc40007f1e0ff */
[----:B------:R-:W-:Y:S02]  /*01b0*/  LOP3.LUT R13, R6, 0xfffffff0, RZ, 0xc0, !PT ;  /* 0xfffffff0060d7812 */ /* 0x000fe400078ec0ff */
[----:B------:R-:W2:Y:S01]  /*01c0*/  LDC.64 R4, c[0x0][0x210] ;  /* 0x00008400ff047b82 */ /* 0x000ea20000000a00 */
[----:B------:R-:W-:Y:S01]  /*01d0*/  LEA.HI.X.SX32 R21, R11, R14, 0x1, P0 ;  /* 0x0000000e0b157211 */ /* 0x000fe200000f0eff */
[----:B------:R-:W-:Y:S01]  /*01e0*/  IMAD.IADD R11, R9, 0x1, R11 ;  /* 0x00000001090b7824 */ /* 0x000fe200078e020b */
[----:B------:R-:W-:Y:S01]  /*01f0*/  ISETP.NE.AND P3, PT, R8, 0x1, PT ;  /* 0x000000010800780c */ /* 0x000fe20003f65270 */
[----:B------:R-:W-:Y:S01]  /*0200*/  IMAD R9, R12, 0x4, R9 ;  /* 0x000000040c097824 */ /* 0x000fe200078e0209 */
[----:B------:R-:W-:Y:S01]  /*0210*/  ISETP.GE.AND P1, PT, R8, 0x1, PT ;  /* 0x000000010800780c */ /* 0x000fe20003f26270 */
[----:B------:R-:W-:Y:S01]  /*0220*/  IMAD.SHL.U32 R16, R10, 0x4, RZ ;  /* 0x000000040a107824 */ /* 0x000fe200078e00ff */
[----:B------:R-:W-:Y:S01]  /*0230*/  ISETP.GT.AND P2, PT, R8, 0x1, PT ;  /* 0x000000010800780c */ /* 0x000fe20003f44270 */
[----:B------:R-:W3:Y:S01]  /*0240*/  LDC.64 R6, c[0x0][0x220] ;  /* 0x00008800ff067b82 */ /* 0x000ee20000000a00 */
[C---:B------:R-:W-:Y:S01]  /*0250*/  ISETP.LT.AND P5, PT, R0.reuse, 0x300, !P3 ;  /* 0x000003000000780c */ /* 0x040fe20005fa1270 */
[----:B------:R-:W-:Y:S01]  /*0260*/  VIADD R9, R9, 0x10 ;  /* 0x0000001009097836 */ /* 0x000fe20000000000 */
[C---:B------:R-:W-:Y:S01]  /*0270*/  ISETP.LT.AND P0, PT, R0.reuse, 0x300, !P1 ;  /* 0x000003000000780c */ /* 0x040fe20004f01270 */
[C---:B------:R-:W-:Y:S01]  /*0280*/  IMAD.IADD R13, R0.reuse, 0x1, -R13 ;  /* 0x00000001000d7824 */ /* 0x040fe200078e0a0d */
[----:B------:R-:W-:-:S02]  /*0290*/  ISETP.LT.AND P4, PT, R0, 0x300, P2 ;  /* 0x000003000000780c */ /* 0x000fc40001781270 */
[----:B------:R-:W-:Y:S01]  /*02a0*/  SHF.L.U64.HI R21, R10, 0x2, R21 ;  /* 0x000000020a157819 */ /* 0x000fe20000010215 */
[----:B-1----:R-:W-:Y:S01]  /*02b0*/  IMAD.WIDE.U32 R14, R9, 0x4, R2 ;  /* 0x00000004090e7825 */ /* 0x002fe200078e0002 */
[----:B------:R-:W-:-:S03]  /*02c0*/  CS2R R8, SRZ ;  /* 0x0000000000087805 */ /* 0x000fc6000001ff00 */
[----:B------:R-:W-:Y:S01]  /*02d0*/  IMAD.WIDE R12, R13, 0x4, R2 ;  /* 0x000000040d0c7825 */ /* 0x000fe200078e0202 */
[----:B------:R-:W-:-:S03]  /*02e0*/  CS2R R2, SRZ ;  /* 0x0000000000027805 */ /* 0x000fc6000001ff00 */
[----:B--2---:R-:W-:Y:S01]  /*02f0*/  IMAD.WIDE R18, R11, 0x4, R4 ;  /* 0x000000040b127825 */ /* 0x004fe200078e0204 */
[----:B------:R-:W-:Y:S01]  /*0300*/  IADD3 R4, P6, R16, UR6, RZ ;  /* 0x0000000610047c10 */ /* 0x000fe2000ffde0ff */
[----:B------:R1:W2:Y:S02]  /*0310*/  @P5 LDG.E.EL R8, desc[UR4][R12.64] ;  /* 0x000000040c085981 */ /* 0x0002a4000c2e1900 */
[----:B------:R-:W-:Y:S01]  /*0320*/  IMAD.MOV.U32 R20, RZ, RZ, RZ ;  /* 0x000000ffff147224 */ /* 0x000fe200078e00ff */
[----:B------:R-:W-:Y:S01]  /*0330*/  IADD3.X R5, R21, UR7, RZ, P6, !PT ;  /* 0x0000000715057c10 */ /* 0x000fe2000b7fe4ff */
[----:B------:R-:W-:Y:S01]  /*0340*/  ULDC.64 UR6, c[0x0][0x220] ;  /* 0x0000880000067ab9 */ /* 0x000fe20000000a00 */
[----:B------:R-:W4:Y:S04]  /*0350*/  @P0 LDG.E.EL R2, desc[UR4][R18.64] ;  /* 0x0000000412020981 */ /* 0x000f28000c2e1900 */
[----:B------:R5:W4:Y:S01]  /*0360*/  @P5 LDG.E.EL R9, desc[UR4][R18.64] ;  /* 0x0000000412095981 */ /* 0x000b22000c2e1900 */
[----:B-1----:R-:W-:-:S02]  /*0370*/  IADD3 R12, P6, R16, UR6, RZ ;  /* 0x00000006100c7c10 */ /* 0x002fc4000ffde0ff */
[----:B------:R-:W-:Y:S01]  /*0380*/  CS2R R16, SRZ ;  /* 0x0000000000107805 */ /* 0x000fe2000001ff00 */
[----:B------:R1:W4:Y:S01]  /*0390*/  @P4 LDG.E.EL R3, desc[UR4][R14.64] ;  /* 0x000000040e034981 */ /* 0x000322000c2e1900 */
[----:B------:R-:W-:-:S03]  /*03a0*/  IADD3.X R13, R21, UR7, RZ, P6, !PT ;  /* 0x00000007150d7c10 */ /* 0x000fc6000b7fe4ff */
[----:B------:R-:W4:Y:S01]  /*03b0*/  @P4 LDG.E.EL R20, desc[UR4][R4.64+0x10] ;  /* 0x0000100404144981 */ /* 0x000f22000c2e1900 */
[----:B-----5:R-:W-:-:S03]  /*03c0*/  IMAD.MOV.U32 R18, RZ, RZ, RZ ;  /* 0x000000ffff127224 */ /* 0x020fc600078e00ff */
[----:B------:R5:W4:Y:S01]  /*03d0*/  @P0 LDG.E.EL R17, desc[UR4][R4.64+0x10] ;  /* 0x0000100404110981 */ /* 0x000b22000c2e1900 */
[----:B---3--:R-:W-:Y:S01]  /*03e0*/  IMAD.WIDE R10, R11, 0x4, R6 ;  /* 0x000000040b0a7825 */ /* 0x008fe200078e0206 */
[----:B-1----:R-:W-:Y:S01]  /*03f0*/  CS2R R14, SRZ ;  /* 0x00000000000e7805 */ /* 0x002fe2000001ff00 */
[----:B------:R-:W1:Y:S01]  /*0400*/  LDC.64 R6, c[0x0][0x228] ;  /* 0x00008a00ff067b82 */ /* 0x000e620000000a00 */
[----:B------:R-:W3:Y:S04]  /*0410*/  @P4 LDG.E.EL R18, desc[UR4][R12.64+0x10] ;  /* 0x000010040c124981 */ /* 0x000ee8000c2e1900 */
[----:B------:R-:W3:Y:S03]  /*0420*/  @P5 LDG.E.EL R16, desc[UR4][R10.64] ;  /* 0x000000040a105981 */ /* 0x000ee6000c2e1900 */
[----:B0----5:R-:W0:Y:S01]  /*0430*/  LDC.64 R4, c[0x0][0x230] ;  /* 0x00008c00ff047b82 */ /* 0x021e220000000a00 */
[----:B------:R-:W5:Y:S04]  /*0440*/  @P0 LDG.E.EL R14, desc[UR4][R10.64] ;  /* 0x000000040a0e0981 */ /* 0x000f68000c2e1900 */
[----:B------:R-:W5:Y:S01]  /*0450*/  @P0 LDG.E.EL R15, desc[UR4][R12.64+0x10] ;  /* 0x000010040c0f0981 */ /* 0x000f62000c2e1900 */
[----:B-1----:R-:W-:-:S04]  /*0460*/  IMAD.WIDE R6, R0, 0x4, R6 ;  /* 0x0000000400067825 */ /* 0x002fc800078e0206 */
[----:B0-----:R-:W-:Y:S01]  /*0470*/  IMAD.WIDE R4, R0, 0x4, R4 ;  /* 0x0000000400047825 */ /* 0x001fe200078e0204 */
[----:B--2---:R-:W-:Y:S02]  /*0480*/  SEL R19, R8, RZ, P5 ;  /* 0x000000ff08137207 */ /* 0x004fe40002800000 */
[----:B----4-:R-:W-:Y:S02]  /*0490*/  SEL R8, R2, RZ, P0 ;  /* 0x000000ff02087207 */ /* 0x010fe40000000000 */
[----:B------:R-:W-:Y:S02]  /*04a0*/  SEL R21, R3, RZ, P4 ;  /* 0x000000ff03157207 */ /* 0x000fe40002000000 */
[----:B------:R-:W-:Y:S02]  /*04b0*/  SEL R3, R20, RZ, P4 ;  /* 0x000000ff14037207 */ /* 0x000fe40002000000 */
[----:B------:R-:W-:Y:S02]  /*04c0*/  SEL R9, R9, RZ, P5 ;  /* 0x000000ff09097207 */ /* 0x000fe40002800000 */
[----:B------:R-:W-:Y:S01]  /*04d0*/  SEL R17, R17, RZ, P0 ;  /* 0x000000ff11117207 */ /* 0x000fe20000000000 */
[----:B------:R-:W-:Y:S01]  /*04e0*/  FMUL R3, R3, R21 ;  /* 0x0000001503037220 */ /* 0x000fe20000400000 */
[----:B---3--:R-:W-:-:S02]  /*04f0*/  SEL R18, R18, RZ, P4 ;  /* 0x000000ff12127207 */ /* 0x008fc40002000000 */
[----:B------:R-:W-:Y:S01]  /*0500*/  ISETP.GE.AND P4, PT, R0, 0x300, PT ;  /* 0x000003000000780c */ /* 0x000fe20003f86270 */
[----:B------:R-:W-:Y:S01]  /*0510*/  FMUL R2, R9, R19 ;  /* 0x0000001309027220 */ /* 0x000fe20000400000 */
[----:B------:R-:W-:Y:S01]  /*0520*/  FMUL R17, R8, R17 ;  /* 0x0000001108117220 */ /* 0x000fe20000400000 */
[----:B------:R-:W-:Y:S01]  /*0530*/  @P3 FSEL R2, R3, RZ, P2 ;  /* 0x000000ff03023208 */ /* 0x000fe20001000000 */
[----:B------:R-:W-:Y:S01]  /*0540*/  FMUL R18, R21, R18 ;  /* 0x0000001215127220 */ /* 0x000fe20000400000 */
[----:B------:R-:W-:Y:S02]  /*0550*/  SEL R16, R16, RZ, P5 ;  /* 0x000000ff10107207 */ /* 0x000fe40002800000 */
[----:B-----5:R-:W-:Y:S02]  /*0560*/  SEL R14, R14, RZ, P0 ;  /* 0x000000ff0e0e7207 */ /* 0x020fe40000000000 */
[----:B------:R-:W-:Y:S02]  /*0570*/  SEL R15, R15, RZ, P0 ;  /* 0x000000ff0f0f7207 */ /* 0x000fe40000000000 */
[----:B------:R-:W-:Y:S01]  /*0580*/  FSEL R17, R17, R2, !P1 ;  /* 0x0000000211117208 */ /* 0x000fe20004800000 */
[----:B------:R-:W-:Y:S01]  /*0590*/  FMUL R16, R19, R16 ;  /* 0x0000001013107220 */ /* 0x000fe20000400000 */
[----:B------:R-:W-:Y:S01]  /*05a0*/  @P3 FSEL R16, R18, RZ, P2 ;  /* 0x000000ff12103208 */ /* 0x000fe20001000000 */
[----:B------:R-:W-:-:S02]  /*05b0*/  FMUL R15, R14, R15 ;  /* 0x0000000f0e0f7220 */ /* 0x000fc40000400000 */
[----:B------:R0:W-:Y:S03]  /*05c0*/  @!P4 STG.E desc[UR4][R6.64], R17 ;  /* 0x000000110600c986 */ /* 0x0001e6000c101904 */
[----:B------:R-:W-:Y:S01]  /*05d0*/  FSEL R15, R15, R16, !P1 ;  /* 0x000000100f0f7208 */ /* 0x000fe20004800000 */
[----:B0-----:R-:W-:Y:S06]  /*05e0*/  @P4 EXIT ;  /* 0x000000000000494d */ /* 0x001fec0003800000 */
[----:B------:R-:W-:Y:S01]  /*05f0*/  STG.E desc[UR4][R4.64], R15 ;  /* 0x0000000f04007986 */ /* 0x000fe2000c101904 */
[----:B------:R-:W-:Y:S05]  /*0600*/  EXIT ;  /* 0x000000000000794d */ /* 0x000fea0003800000 */
.L_x_0:
[----:B------:R-:W-:-:S00]  /*0610*/  BRA `(.L_x_0) ;  /* 0xfffffffc00fc7947 */ /* 0x000fc0000383ffff */
[----:B------:R-:W-:-:S00]  /*0620*/  NOP ;  /* 0x0000000000007918 */ /* 0x000fc00000000000 */
        /* <DEDUP_REMOVED lines=13> */
.L_x_1:


//--------------------- .nv.constant0.triton_poi_fused_cat_11 --------------------------
	.section	.nv.constant0.triton_poi_fused_cat_11,"a",@progbits
	.sectionflags	@""
	.align	4
.nv.constant0.triton_poi_fused_cat_11:
	.zero		572
